	.headerflags	@"EF_CUDA_TEXMODE_UNIFIED EF_CUDA_64BIT_ADDRESS EF_CUDA_ACCELERATORS EF_CUDA_SM90 EF_CUDA_VIRTUAL_SM(EF_CUDA_SM90)"
	.elftype	@"ET_EXEC"


//--------------------- .nv.info                  --------------------------
	.section	.nv.info,"",@"SHT_CUDA_INFO"
	.align	4


	//----- nvinfo : EIATTR_REGCOUNT
	.align		4
        /*0000*/ 	.byte	0x04, 0x2f
        /*0002*/ 	.short	(.L_1 - .L_0)
	.align		4
.L_0:
        /*0004*/ 	.word	index@(triton_red_fused__to_copy_add_mul_sum_11)
        /*0008*/ 	.word	0x00000020


	//----- nvinfo : EIATTR_MIN_STACK_SIZE
	.align		4
.L_1:
        /*000c*/ 	.byte	0x04, 0x12
        /*000e*/ 	.short	(.L_3 - .L_2)
	.align		4
.L_2:
        /*0010*/ 	.word	index@(triton_red_fused__to_copy_add_mul_sum_11)
        /*0014*/ 	.word	0x00000000


	//----- nvinfo : EIATTR_FRAME_SIZE
	.align		4
.L_3:
        /*0018*/ 	.byte	0x04, 0x11
        /*001a*/ 	.short	(.L_5 - .L_4)
	.align		4
.L_4:
        /*001c*/ 	.word	index@(triton_red_fused__to_copy_add_mul_sum_11)
        /*0020*/ 	.word	0x00000000


	//----- nvinfo : EIATTR_MIN_STACK_SIZE
	.align		4
.L_5:
        /*0024*/ 	.byte	0x04, 0x12
        /*0026*/ 	.short	(.L_7 - .L_6)
	.align		4
.L_6:
        /*0028*/ 	.word	index@(triton_red_fused__to_copy_add_mul_sum_11)
        /*002c*/ 	.word	0x00000000
.L_7:


//--------------------- .nv.info.triton_red_fused__to_copy_add_mul_sum_11 --------------------------
	.section	.nv.info.triton_red_fused__to_copy_add_mul_sum_11,"",@"SHT_CUDA_INFO"
	.sectionflags	@""
	.align	4


	//----- nvinfo : EIATTR_CUDA_API_VERSION
	.align		4
        /*0000*/ 	.byte	0x04, 0x37
        /*0002*/ 	.short	(.L_9 - .L_8)
.L_8:
        /*0004*/ 	.word	0x0000007c


	//----- nvinfo : EIATTR_KPARAM_INFO
	.align		4
.L_9:
        /*0008*/ 	.byte	0x04, 0x17
        /*000a*/ 	.short	(.L_11 - .L_10)
.L_10:
        /*000c*/ 	.word	0x00000000
        /*0010*/ 	.short	0x0008
        /*0012*/ 	.short	0x0038
        /*0014*/ 	.byte	0x00, 0xf4, 0x21, 0x00


	//----- nvinfo : EIATTR_KPARAM_INFO
	.align		4
.L_11:
        /*0018*/ 	.byte	0x04, 0x17
        /*001a*/ 	.short	(.L_13 - .L_12)
.L_12:
        /*001c*/ 	.word	0x00000000
        /*0020*/ 	.short	0x0007
        /*0022*/ 	.short	0x0034
        /*0024*/ 	.byte	0x00, 0xf0, 0x11, 0x00


	//----- nvinfo : EIATTR_KPARAM_INFO
	.align		4
.L_13:
        /*0028*/ 	.byte	0x04, 0x17
        /*002a*/ 	.short	(.L_15 - .L_14)
.L_14:
        /*002c*/ 	.word	0x00000000
        /*0030*/ 	.short	0x0006
        /*0032*/ 	.short	0x0030
        /*0034*/ 	.byte	0x00, 0xf0, 0x11, 0x00


	//----- nvinfo : EIATTR_KPARAM_INFO
	.align		4
.L_15:
        /*0038*/ 	.byte	0x04, 0x17
        /*003a*/ 	.short	(.L_17 - .L_16)
.L_16:
        /*003c*/ 	.word	0x00000000
        /*0040*/ 	.short	0x0005
        /*0042*/ 	.short	0x0028
        /*0044*/ 	.byte	0x00, 0xf4, 0x21, 0x00


	//----- nvinfo : EIATTR_KPARAM_INFO
	.align		4
.L_17:
        /*0048*/ 	.byte	0x04, 0x17
        /*004a*/ 	.short	(.L_19 - .L_18)
.L_18:
        /*004c*/ 	.word	0x00000000
        /*0050*/ 	.short	0x0004
        /*0052*/ 	.short	0x0020
        /*0054*/ 	.byte	0x00, 0xf4, 0x21, 0x00


	//----- nvinfo : EIATTR_KPARAM_INFO
	.align		4
.L_19:
        /*0058*/ 	.byte	0x04, 0x17
        /*005a*/ 	.short	(.L_21 - .L_20)
.L_20:
        /*005c*/ 	.word	0x00000000
        /*0060*/ 	.short	0x0003
        /*0062*/ 	.short	0x0018
        /*0064*/ 	.byte	0x00, 0xf4, 0x21, 0x00


	//----- nvinfo : EIATTR_KPARAM_INFO
	.align		4
.L_21:
        /*0068*/ 	.byte	0x04, 0x17
        /*006a*/ 	.short	(.L_23 - .L_22)
.L_22:
        /*006c*/ 	.word	0x00000000
        /*0070*/ 	.short	0x0002
        /*0072*/ 	.short	0x0010
        /*0074*/ 	.byte	0x00, 0xf4, 0x21, 0x00


	//----- nvinfo : EIATTR_KPARAM_INFO
	.align		4
.L_23:
        /*0078*/ 	.byte	0x04, 0x17
        /*007a*/ 	.short	(.L_25 - .L_24)
.L_24:
        /*007c*/ 	.word	0x00000000
        /*0080*/ 	.short	0x0001
        /*0082*/ 	.short	0x0008
        /*0084*/ 	.byte	0x00, 0xf4, 0x21, 0x00


	//----- nvinfo : EIATTR_KPARAM_INFO
	.align		4
.L_25:
        /*0088*/ 	.byte	0x04, 0x17
        /*008a*/ 	.short	(.L_27 - .L_26)
.L_26:
        /*008c*/ 	.word	0x00000000
        /*0090*/ 	.short	0x0000
        /*0092*/ 	.short	0x0000
        /*0094*/ 	.byte	0x00, 0xf4, 0x21, 0x00


	//----- nvinfo : EIATTR_SPARSE_MMA_MASK
	.align		4
.L_27:
        /*0098*/ 	.byte	0x03, 0x50
        /*009a*/ 	.short	0x0000


	//----- nvinfo : EIATTR_MAXREG_COUNT
	.align		4
        /*009c*/ 	.byte	0x03, 0x1b
        /*009e*/ 	.short	0x00ff


	//----- nvinfo : EIATTR_COOP_GROUP_MASK_REGIDS
	.align		4
        /*00a0*/ 	.byte	0x04, 0x29
        /*00a2*/ 	.short	(.L_29 - .L_28)


	//   ....[0]....
.L_28:
        /*00a4*/ 	.word	0xffffffff


	//   ....[1]....
        /*00a8*/ 	.word	0xffffffff


	//   ....[2]....
        /*00ac*/ 	.word	0xffffffff


	//   ....[3]....
        /*00b0*/ 	.word	0xffffffff


	//   ....[4]....
        /*00b4*/ 	.word	0xffffffff


	//   ....[5]....
        /*00b8*/ 	.word	0xffffffff


	//----- nvinfo : EIATTR_COOP_GROUP_INSTR_OFFSETS
	.align		4
.L_29:
        /*00bc*/ 	.byte	0x04, 0x28
        /*00be*/ 	.short	(.L_31 - .L_30)


	//   ....[0]....
.L_30:
        /*00c0*/ 	.word	0x00000e60


	//   ....[1]....
        /*00c4*/ 	.word	0x00000ed0


	//   ....[2]....
        /*00c8*/ 	.word	0x00000f00


	//   ....[3]....
        /*00cc*/ 	.word	0x00000f40


	//   ....[4]....
        /*00d0*/ 	.word	0x00000f60


	//   ....[5]....
        /*00d4*/ 	.word	0x00000ff0


	//----- nvinfo : EIATTR_EXIT_INSTR_OFFSETS
	.align		4
.L_31:
        /*00d8*/ 	.byte	0x04, 0x1c
        /*00da*/ 	.short	(.L_33 - .L_32)


	//   ....[0]....
.L_32:
        /*00dc*/ 	.word	0x00001030


	//   ....[1]....
        /*00e0*/ 	.word	0x00001090


	//----- nvinfo : EIATTR_REQNTID
	.align		4
.L_33:
        /*00e4*/ 	.byte	0x04, 0x10
        /*00e6*/ 	.short	(.L_35 - .L_34)
.L_34:
        /*00e8*/ 	.word	0x00000040
        /*00ec*/ 	.word	0x00000001
        /*00f0*/ 	.word	0x00000001


	//----- nvinfo : EIATTR_CBANK_PARAM_SIZE
	.align		4
.L_35:
        /*00f4*/ 	.byte	0x03, 0x19
        /*00f6*/ 	.short	0x0040


	//----- nvinfo : EIATTR_PARAM_CBANK
	.align		4
        /*00f8*/ 	.byte	0x04, 0x0a
        /*00fa*/ 	.short	(.L_37 - .L_36)
	.align		4
.L_36:
        /*00fc*/ 	.word	index@(.nv.constant0.triton_red_fused__to_copy_add_mul_sum_11)
        /*0100*/ 	.short	0x0210
        /*0102*/ 	.short	0x0040


	//----- nvinfo : EIATTR_SW_WAR
	.align		4
.L_37:
        /*0104*/ 	.byte	0x04, 0x36
        /*0106*/ 	.short	(.L_39 - .L_38)
.L_38:
        /*0108*/ 	.word	0x00000008
.L_39:


//--------------------- .nv.callgraph             --------------------------
	.section	.nv.callgraph,"",@"SHT_CUDA_CALLGRAPH"
	.align	4
	.sectionentsize	8
	.align		4
        /*0000*/ 	.word	0x00000000
	.align		4
        /*0004*/ 	.word	0xffffffff
	.align		4
        /*0008*/ 	.word	0x00000000
	.align		4
        /*000c*/ 	.word	0xfffffffe
	.align		4
        /*0010*/ 	.word	0x00000000
	.align		4
        /*0014*/ 	.word	0xfffffffd
	.align		4
        /*0018*/ 	.word	0x00000000
	.align		4
        /*001c*/ 	.word	0xfffffffc


//--------------------- .text.triton_red_fused__to_copy_add_mul_sum_11 --------------------------
	.section	.text.triton_red_fused__to_copy_add_mul_sum_11,"ax",@progbits
	.sectionflags	@"SHF_BARRIERS=1"
	.align	128
        .global         triton_red_fused__to_copy_add_mul_sum_11
        .type           triton_red_fused__to_copy_add_mul_sum_11,@function
        .size           triton_red_fused__to_copy_add_mul_sum_11,(.L_x_5 - triton_red_fused__to_copy_add_mul_sum_11)
        .other          triton_red_fused__to_copy_add_mul_sum_11,@"STO_CUDA_ENTRY STV_DEFAULT"
triton_red_fused__to_copy_add_mul_sum_11:
.text.triton_red_fused__to_copy_add_mul_sum_11:
[----:B------:R-:W0:Y:S02]  /*0000*/  LDC R1, c[0x0][0x28] ;  /* 0x00000a00ff017b82 */ /* 0x000e240000000800 */
[----:B------:R-:W1:Y:S01]  /*0010*/  S2R R2, SR_TID.X ;  /* 0x0000000000027919 */ /* 0x000e620000002100 */
[----:B------:R-:W-:Y:S01]  /*0020*/  ULDC UR4, c[0x0][0x244] ;  /* 0x0000910000047ab9 */ /* 0x000fe20000000800 */
[----:B------:R-:W-:Y:S01]  /*0030*/  ULDC.64 UR6, c[0x0][0x208] ;  /* 0x0000820000067ab9 */ /* 0x000fe20000000a00 */
[----:B------:R-:W-:Y:S01]  /*0040*/  MOV R4, UR4 ;  /* 0x0000000400047c02 */ /* 0x000fe20008000f00 */
[----:B------:R-:W2:Y:S01]  /*0050*/  S2R R3, SR_CTAID.X ;  /* 0x0000000000037919 */ /* 0x000ea20000002500 */
[----:B------:R-:W-:Y:S02]  /*0060*/  HFMA2.MMA R8, -RZ, RZ, 0, 0 ;  /* 0x00000000ff087435 */ /* 0x000fe400000001ff */
[----:B------:R-:W-:Y:S02]  /*0070*/  ISETP.GE.AND P0, PT, R4, 0x1, PT ;  /* 0x000000010400780c */ /* 0x000fe40003f06270 */
[----:B-1----:R-:W-:-:S11]  /*0080*/  LOP3.LUT R6, R2, 0x3f, RZ, 0xc0, !PT ;  /* 0x0000003f02067812 */ /* 0x002fd600078ec0ff */
[----:B------:R-:W-:Y:S05]  /*0090*/  @!P0 BRA `(.L_x_0) ;  /* 0x0000000c00708947 */ /* 0x000fea0003800000 */
[----:B------:R-:W-:Y:S02]  /*00a0*/  ISETP.GT.AND P1, PT, R4, 0xc0, PT ;  /* 0x000000c00400780c */ /* 0x000fe40003f24270 */
[----:B------:R-:W-:Y:S02]  /*00b0*/  PLOP3.LUT P0, PT, PT, PT, PT, 0x80, 0x0 ;  /* 0x000000000000781c */ /* 0x000fe40003f0f070 */
[----:B--2---:R-:W-:Y:S02]  /*00c0*/  LEA R27, R6, R3, 0xc ;  /* 0x00000003061b7211 */ /* 0x004fe400078e60ff */
[----:B------:R-:W-:Y:S02]  /*00d0*/  MOV R8, RZ ;  /* 0x000000ff00087202 */ /* 0x000fe40000000f00 */
[----:B------:R-:W-:-:S05]  /*00e0*/  MOV R5, RZ ;  /* 0x000000ff00057202 */ /* 0x000fca0000000f00 */
[----:B------:R-:W-:Y:S05]  /*00f0*/  @!P1 BRA `(.L_x_1) ;  /* 0x0000000400d89947 */ /* 0x000fea0003800000 */
[----:B------:R-:W1:Y:S01]  /*0100*/  LDC R26, c[0x0][0x244] ;  /* 0x00009100ff1a7b82 */ /* 0x000e620000000800 */
[----:B------:R-:W-:Y:S02]  /*0110*/  PLOP3.LUT P0, PT, PT, PT, PT, 0x8, 0x0 ;  /* 0x000000000000781c */ /* 0x000fe40003f0e170 */
[----:B------:R-:W-:-:S05]  /*0120*/  IADD3 R0, R4, -0xc0, RZ ;  /* 0xffffff4004007810 */ /* 0x000fca0007ffe0ff */
[----:B------:R-:W1:Y:S08]  /*0130*/  LDC.64 R18, c[0x0][0x210] ;  /* 0x00008400ff127b82 */ /* 0x000e700000000a00 */
[----:B------:R-:W1:Y:S08]  /*0140*/  LDC.64 R16, c[0x0][0x218] ;  /* 0x00008600ff107b82 */ /* 0x000e700000000a00 */
[----:B------:R-:W4:Y:S08]  /*0150*/  LDC.64 R14, c[0x0][0x220] ;  /* 0x00008800ff0e7b82 */ /* 0x000f300000000a00 */
[----:B------:R-:W0:Y:S08]  /*0160*/  LDC.64 R12, c[0x0][0x228] ;  /* 0x00008a00ff0c7b82 */ /* 0x000e300000000a00 */
[----:B-1----:R-:W0:Y:S02]  /*0170*/  LDC.64 R10, c[0x0][0x230] ;  /* 0x00008c00ff0a7b82 */ /* 0x002e240000000a00 */
.L_x_2:
[----:B------:R-:W-:Y:S02]  /*0180*/  IADD3 R25, R6, R5, RZ ;  /* 0x0000000506197210 */ /* 0x000fe40007ffe0ff */
[----:B------:R-:W-:Y:S01]  /*0190*/  MOV R4, R26 ;  /* 0x0000001a00047202 */ /* 0x000fe20000000f00 */
[----:B------:R-:W-:Y:S01]  /*01a0*/  IMAD.WIDE R22, R27, 0x2, R18 ;  /* 0x000000021b167825 */ /* 0x000fe200078e0212 */
[----:B------:R-:W-:Y:S02]  /*01b0*/  PRMT R28, RZ, 0x7610, R28 ;  /* 0x00007610ff1c7816 */ /* 0x000fe4000000001c */
[----:B------:R-:W-:Y:S01]  /*01c0*/  ISETP.GE.AND P1, PT, R25, R4, PT ;  /* 0x000000041900720c */ /* 0x000fe20003f26270 */
[----:B------:R-:W-:Y:S01]  /*01d0*/  IMAD.WIDE R20, R27, 0x2, R16 ;  /* 0x000000021b147825 */ /* 0x000fe200078e0210 */
[----:B------:R-:W-:Y:S02]  /*01e0*/  PRMT R9, RZ, 0x7610, R9 ;  /* 0x00007610ff097816 */ /* 0x000fe40000000009 */
[----:B------:R-:W-:Y:S01]  /*01f0*/  PRMT R29, RZ, 0x7610, R29 ;  /* 0x00007610ff1d7816 */ /* 0x000fe2000000001d */
[----:B------:R-:W-:-:S08]  /*0200*/  HFMA2.MMA R7, -RZ, RZ, 0, 0 ;  /* 0x00000000ff077435 */ /* 0x000fd000000001ff */
[----:B------:R1:W2:Y:S04]  /*0210*/  @!P1 LDG.E.EF.U16 R28, desc[UR6][R20.64] ;  /* 0x00000006141c9981 */ /* 0x0002a8000c0e1500 */
[----:B------:R3:W5:Y:S01]  /*0220*/  @!P1 LDG.E.EF.U16 R9, desc[UR6][R22.64] ;  /* 0x0000000616099981 */ /* 0x000762000c0e1500 */
[----:B-1--4-:R-:W-:-:S04]  /*0230*/  IMAD.WIDE R20, R27, 0x2, R14 ;  /* 0x000000021b147825 */ /* 0x012fc800078e020e */
[----:B0--3--:R-:W-:Y:S01]  /*0240*/  IMAD.WIDE R22, R25, 0x4, R10 ;  /* 0x0000000419167825 */ /* 0x009fe200078e020a */
[----:B------:R0:W3:Y:S03]  /*0250*/  @!P1 LDG.E.EF.U16 R29, desc[UR6][R20.64] ;  /* 0x00000006141d9981 */ /* 0x0000e6000c0e1500 */
[----:B------:R-:W-:Y:S01]  /*0260*/  IMAD.WIDE R24, R27, 0x2, R12 ;  /* 0x000000021b187825 */ /* 0x000fe200078e020c */
[----:B------:R1:W4:Y:S01]  /*0270*/  @!P1 LDG.E.EL R7, desc[UR6][R22.64] ;  /* 0x0000000616079981 */ /* 0x000322000c2e1900 */
[----:B0-----:R-:W-:-:S06]  /*0280*/  PRMT R20, RZ, 0x7610, R20 ;  /* 0x00007610ff147816 */ /* 0x001fcc0000000014 */
[----:B------:R-:W4:Y:S01]  /*0290*/  @!P1 LDG.E.EF.U16 R20, desc[UR6][R24.64] ;  /* 0x0000000618149981 */ /* 0x000f22000c0e1500 */
[----:B-1----:R-:W-:-:S04]  /*02a0*/  IADD3 R23, R6, 0x40, R5 ;  /* 0x0000004006177810 */ /* 0x002fc80007ffe005 */
[C---:B------:R-:W-:Y:S01]  /*02b0*/  ISETP.GE.AND P2, PT, R23.reuse, R4, PT ;  /* 0x000000041700720c */ /* 0x040fe20003f46270 */
[----:B------:R-:W-:-:S04]  /*02c0*/  IMAD.WIDE R22, R23, 0x4, R10 ;  /* 0x0000000417167825 */ /* 0x000fc800078e020a */
[----:B--2---:R-:W-:Y:S02]  /*02d0*/  HADD2.F32 R28, -RZ, R28.H0_H0 ;  /* 0x2000001cff1c7230 */ /* 0x004fe40000004100 */
[----:B-----5:R-:W-:-:S05]  /*02e0*/  HADD2.F32 R9, -RZ, R9.H0_H0 ;  /* 0x20000009ff097230 */ /* 0x020fca0000004100 */
[----:B------:R-:W-:Y:S01]  /*02f0*/  FADD R9, R9, R28 ;  /* 0x0000001c09097221 */ /* 0x000fe20000000000 */
[----:B------:R-:W-:Y:S01]  /*0300*/  MOV R28, RZ ;  /* 0x000000ff001c7202 */ /* 0x000fe20000000f00 */
[----:B---3--:R-:W-:-:S05]  /*0310*/  HADD2.F32 R29, -RZ, R29.H0_H0 ;  /* 0x2000001dff1d7230 */ /* 0x008fca0000004100 */
[----:B------:R0:W2:Y:S01]  /*0320*/  @!P2 LDG.E.EL R28, desc[UR6][R22.64] ;  /* 0x00000006161ca981 */ /* 0x0000a2000c2e1900 */
[----:B------:R-:W-:Y:S01]  /*0330*/  FADD R9, R29, R9 ;  /* 0x000000091d097221 */ /* 0x000fe20000000000 */
[----:B------:R-:W-:Y:S02]  /*0340*/  IADD3 R29, R27, 0x40000, RZ ;  /* 0x000400001b1d7810 */ /* 0x000fe40007ffe0ff */
[----:B0-----:R-:W-:Y:S01]  /*0350*/  MOV R22, R8 ;  /* 0x0000000800167202 */ /* 0x001fe20000000f00 */
[----:B----4-:R-:W-:Y:S01]  /*0360*/  HADD2.F32 R20, -RZ, R20.H0_H0 ;  /* 0x20000014ff147230 */ /* 0x010fe20000004100 */
[----:B------:R-:W-:-:S04]  /*0370*/  PRMT R23, RZ, 0x7610, R23 ;  /* 0x00007610ff177816 */ /* 0x000fc80000000017 */
[----:B------:R-:W-:Y:S01]  /*0380*/  FMUL R20, R20, R7 ;  /* 0x0000000714147220 */ /* 0x000fe20000400000 */
[----:B------:R-:W-:Y:S01]  /*0390*/  PRMT R7, RZ, 0x7610, R7 ;  /* 0x00007610ff077816 */ /* 0x000fe20000000007 */
[----:B------:R-:W-:-:S04]  /*03a0*/  IMAD.WIDE R24, R29, 0x2, R18 ;  /* 0x000000021d187825 */ /* 0x000fc800078e0212 */
[----:B------:R-:W-:Y:S01]  /*03b0*/  @!P1 FFMA R22, R9, R20, R22 ;  /* 0x0000001409169223 */ /* 0x000fe20000000016 */
[C---:B------:R-:W-:Y:S01]  /*03c0*/  IMAD.WIDE R8, R29.reuse, 0x2, R16 ;  /* 0x000000021d087825 */ /* 0x040fe200078e0210 */
[----:B------:R0:W3:Y:S04]  /*03d0*/  @!P2 LDG.E.EF.U16 R7, desc[UR6][R24.64] ;  /* 0x000000061807a981 */ /* 0x0000e8000c0e1500 */
[----:B------:R1:W4:Y:S01]  /*03e0*/  @!P2 LDG.E.EF.U16 R23, desc[UR6][R8.64] ;  /* 0x000000060817a981 */ /* 0x000322000c0e1500 */
[----:B------:R-:W-:Y:S01]  /*03f0*/  IMAD.WIDE R20, R29, 0x2, R14 ;  /* 0x000000021d147825 */ /* 0x000fe200078e020e */
[----:B0-----:R-:W-:-:S03]  /*0400*/  PRMT R24, RZ, 0x7610, R24 ;  /* 0x00007610ff187816 */ /* 0x001fc60000000018 */
[----:B-1----:R-:W-:-:S03]  /*0410*/  IMAD.WIDE R8, R29, 0x2, R12 ;  /* 0x000000021d087825 */ /* 0x002fc600078e020c */
[----:B------:R0:W5:Y:S02]  /*0420*/  @!P2 LDG.E.EF.U16 R24, desc[UR6][R20.64] ;  /* 0x000000061418a981 */ /* 0x000164000c0e1500 */
[----:B0-----:R-:W-:-:S06]  /*0430*/  PRMT R20, RZ, 0x7610, R20 ;  /* 0x00007610ff147816 */ /* 0x001fcc0000000014 */
[----:B------:R0:W2:Y:S01]  /*0440*/  @!P2 LDG.E.EF.U16 R20, desc[UR6][R8.64] ;  /* 0x000000060814a981 */ /* 0x0000a2000c0e1500 */
[----:B------:R-:W-:-:S04]  /*0450*/  IADD3 R25, R6, 0x80, R5 ;  /* 0x0000008006197810 */ /* 0x000fc80007ffe005 */
[C---:B------:R-:W-:Y:S01]  /*0460*/  ISETP.GE.AND P1, PT, R25.reuse, R4, PT ;  /* 0x000000041900720c */ /* 0x040fe20003f26270 */
[----:B0-----:R-:W-:-:S04]  /*0470*/  IMAD.WIDE R8, R25, 0x4, R10 ;  /* 0x0000000419087825 */ /* 0x001fc800078e020a */
[----:B---3--:R-:W-:Y:S02]  /*0480*/  HADD2.F32 R7, -RZ, R7.H0_H0 ;  /* 0x20000007ff077230 */ /* 0x008fe40000004100 */
[----:B----4-:R-:W-:-:S05]  /*0490*/  HADD2.F32 R23, -RZ, R23.H0_H0 ;  /* 0x20000017ff177230 */ /* 0x010fca0000004100 */
[----:B------:R-:W-:Y:S01]  /*04a0*/  FADD R23, R7, R23 ;  /* 0x0000001707177221 */ /* 0x000fe20000000000 */
[----:B------:R-:W-:Y:S01]  /*04b0*/  HFMA2.MMA R7, -RZ, RZ, 0, 0 ;  /* 0x00000000ff077435 */ /* 0x000fe200000001ff */
[----:B-----5:R-:W-:-:S09]  /*04c0*/  HADD2.F32 R24, -RZ, R24.H0_H0 ;  /* 0x20000018ff187230 */ /* 0x020fd20000004100 */
[----:B------:R0:W3:Y:S01]  /*04d0*/  @!P1 LDG.E.EL R7, desc[UR6][R8.64] ;  /* 0x0000000608079981 */ /* 0x0000e2000c2e1900 */
[--C-:B------:R-:W-:Y:S01]  /*04e0*/  FADD R21, R24, R23.reuse ;  /* 0x0000001718157221 */ /* 0x100fe20000000000 */
[----:B------:R-:W-:Y:S02]  /*04f0*/  PRMT R23, RZ, 0x7610, R23 ;  /* 0x00007610ff177816 */ /* 0x000fe40000000017 */
[----:B0-----:R-:W-:Y:S01]  /*0500*/  IADD3 R9, R27, 0x80000, RZ ;  /* 0x000800001b097810 */ /* 0x001fe20007ffe0ff */
[----:B--2---:R-:W-:-:S05]  /*0510*/  HADD2.F32 R25, -RZ, R20.H0_H0 ;  /* 0x20000014ff197230 */ /* 0x004fca0000004100 */
[----:B------:R-:W-:Y:S01]  /*0520*/  FMUL R20, R25, R28 ;  /* 0x0000001c19147220 */ /* 0x000fe20000400000 */
[----:B------:R-:W-:-:S05]  /*0530*/  IMAD.WIDE R28, R9, 0x2, R18 ;  /* 0x00000002091c7825 */ /* 0x000fca00078e0212 */
[----:B------:R0:W2:Y:S01]  /*0540*/  @!P1 LDG.E.EF.U16 R23, desc[UR6][R28.64] ;  /* 0x000000061c179981 */ /* 0x0000a2000c0e1500 */
[----:B------:R-:W-:-:S04]  /*0550*/  IMAD.WIDE R24, R9, 0x2, R16 ;  /* 0x0000000209187825 */ /* 0x000fc800078e0210 */
[----:B------:R-:W-:Y:S01]  /*0560*/  @!P2 FFMA R22, R21, R20, R22 ;  /* 0x000000141516a223 */ /* 0x000fe20000000016 */
[----:B0-----:R-:W-:Y:S01]  /*0570*/  PRMT R28, RZ, 0x7610, R28 ;  /* 0x00007610ff1c7816 */ /* 0x001fe2000000001c */
[----:B------:R-:W-:-:S05]  /*0580*/  IMAD.WIDE R20, R9, 0x2, R14 ;  /* 0x0000000209147825 */ /* 0x000fca00078e020e */
[----:B------:R0:W4:Y:S01]  /*0590*/  @!P1 LDG.E.EF.U16 R28, desc[UR6][R24.64] ;  /* 0x00000006181c9981 */ /* 0x000122000c0e1500 */
[----:B------:R-:W-:Y:S01]  /*05a0*/  IMAD.WIDE R8, R9, 0x2, R12 ;  /* 0x0000000209087825 */ /* 0x000fe200078e020c */
[----:B0-----:R-:W-:-:S06]  /*05b0*/  PRMT R24, RZ, 0x7610, R24 ;  /* 0x00007610ff187816 */ /* 0x001fcc0000000018 */
[----:B------:R0:W5:Y:S02]  /*05c0*/  @!P1 LDG.E.EF.U16 R24, desc[UR6][R20.64] ;  /* 0x0000000614189981 */ /* 0x000164000c0e1500 */
[----:B0-----:R-:W-:-:S06]  /*05d0*/  PRMT R20, RZ, 0x7610, R20 ;  /* 0x00007610ff147816 */ /* 0x001fcc0000000014 */
[----:B------:R-:W3:Y:S01]  /*05e0*/  @!P1 LDG.E.EF.U16 R20, desc[UR6][R8.64] ;  /* 0x0000000608149981 */ /* 0x000ee2000c0e1500 */
[----:B------:R-:W-:-:S04]  /*05f0*/  IADD3 R29, R6, 0xc0, R5 ;  /* 0x000000c0061d7810 */ /* 0x000fc80007ffe005 */
[----:B------:R-:W-:Y:S01]  /*0600*/  ISETP.GE.AND P2, PT, R29, R4, PT ;  /* 0x000000041d00720c */ /* 0x000fe20003f46270 */
[----:B--2---:R-:W-:Y:S02]  /*0610*/  HADD2.F32 R23, -RZ, R23.H0_H0 ;  /* 0x20000017ff177230 */ /* 0x004fe40000004100 */
[----:B----4-:R-:W-:-:S05]  /*0620*/  HADD2.F32 R28, -RZ, R28.H0_H0 ;  /* 0x2000001cff1c7230 */ /* 0x010fca0000004100 */
[----:B------:R-:W-:Y:S01]  /*0630*/  FADD R25, R23, R28 ;  /* 0x0000001c17197221 */ /* 0x000fe20000000000 */
[----:B------:R-:W-:Y:S01]  /*0640*/  MOV R23, RZ ;  /* 0x000000ff00177202 */ /* 0x000fe20000000f00 */
[----:B------:R-:W-:-:S05]  /*0650*/  IMAD.WIDE R28, R29, 0x4, R10 ;  /* 0x000000041d1c7825 */ /* 0x000fca00078e020a */
[----:B------:R0:W2:Y:S01]  /*0660*/  @!P2 LDG.E.EL R23, desc[UR6][R28.64] ;  /* 0x000000061c17a981 */ /* 0x0000a2000c2e1900 */
[----:B-----5:R-:W-:Y:S01]  /*0670*/  HADD2.F32 R24, -RZ, R24.H0_H0 ;  /* 0x20000018ff187230 */ /* 0x020fe20000004100 */
[----:B0-----:R-:W-:-:S04]  /*0680*/  IADD3 R29, R27, 0xc0000, RZ ;  /* 0x000c00001b1d7810 */ /* 0x001fc80007ffe0ff */
[----:B------:R-:W-:Y:S01]  /*0690*/  FADD R9, R24, R25 ;  /* 0x0000001918097221 */ /* 0x000fe20000000000 */
[----:B---3--:R-:W-:Y:S02]  /*06a0*/  HADD2.F32 R20, -RZ, R20.H0_H0 ;  /* 0x20000014ff147230 */ /* 0x008fe40000004100 */
[----:B------:R-:W-:-:S04]  /*06b0*/  IMAD.WIDE R24, R29, 0x2, R18 ;  /* 0x000000021d187825 */ /* 0x000fc800078e0212 */
[----:B------:R-:W-:Y:S01]  /*06c0*/  FMUL R8, R20, R7 ;  /* 0x0000000714087220 */ /* 0x000fe20000400000 */
[----:B------:R-:W-:-:S03]  /*06d0*/  PRMT R7, RZ, 0x7610, R7 ;  /* 0x00007610ff077816 */ /* 0x000fc60000000007 */
[----:B------:R-:W-:Y:S01]  /*06e0*/  @!P1 FFMA R22, R9, R8, R22 ;  /* 0x0000000809169223 */ /* 0x000fe20000000016 */
[C---:B------:R-:W-:Y:S02]  /*06f0*/  IMAD.WIDE R8, R29.reuse, 0x2, R16 ;  /* 0x000000021d087825 */ /* 0x040fe400078e0210 */
[----:B------:R0:W3:Y:S02]  /*0700*/  @!P2 LDG.E.EF.U16 R7, desc[UR6][R24.64] ;  /* 0x000000061807a981 */ /* 0x0000e4000c0e1500 */
[----:B------:R-:W-:Y:S01]  /*0710*/  IMAD.WIDE R20, R29, 0x2, R14 ;  /* 0x000000021d147825 */ /* 0x000fe200078e020e */
[----:B0-----:R-:W-:-:S03]  /*0720*/  PRMT R24, RZ, 0x7610, R24 ;  /* 0x00007610ff187816 */ /* 0x001fc60000000018 */
[----:B------:R-:W-:-:S03]  /*0730*/  IMAD.WIDE R28, R29, 0x2, R12 ;  /* 0x000000021d1c7825 */ /* 0x000fc600078e020c */
[----:B------:R0:W4:Y:S02]  /*0740*/  @!P2 LDG.E.EF.U16 R24, desc[UR6][R8.64] ;  /* 0x000000060818a981 */ /* 0x000124000c0e1500 */
[----:B0-----:R-:W-:Y:S02]  /*0750*/  PRMT R8, RZ, 0x7610, R8 ;  /* 0x00007610ff087816 */ /* 0x001fe40000000008 */
[----:B------:R-:W-:-:S04]  /*0760*/  PRMT R9, RZ, 0x7610, R9 ;  /* 0x00007610ff097816 */ /* 0x000fc80000000009 */
[----:B------:R-:W5:Y:S04]  /*0770*/  @!P2 LDG.E.EF.U16 R8, desc[UR6][R20.64] ;  /* 0x000000061408a981 */ /* 0x000f68000c0e1500 */
[----:B------:R-:W2:Y:S01]  /*0780*/  @!P2 LDG.E.EF.U16 R9, desc[UR6][R28.64] ;  /* 0x000000061c09a981 */ /* 0x000ea2000c0e1500 */
[----:B------:R-:W-:-:S04]  /*0790*/  IADD3 R5, R5, 0x100, RZ ;  /* 0x0000010005057810 */ /* 0x000fc80007ffe0ff */
[----:B------:R-:W-:Y:S02]  /*07a0*/  ISETP.GE.AND P1, PT, R5, R0, PT ;  /* 0x000000000500720c */ /* 0x000fe40003f26270 */
[----:B------:R-:W-:Y:S01]  /*07b0*/  IADD3 R27, R27, 0x100000, RZ ;  /* 0x001000001b1b7810 */ /* 0x000fe20007ffe0ff */
[----:B---3--:R-:W-:Y:S02]  /*07c0*/  HADD2.F32 R7, -RZ, R7.H0_H0 ;  /* 0x20000007ff077230 */ /* 0x008fe40000004100 */
[----:B----4-:R-:W-:-:S05]  /*07d0*/  HADD2.F32 R24, -RZ, R24.H0_H0 ;  /* 0x20000018ff187230 */ /* 0x010fca0000004100 */
[----:B------:R-:W-:Y:S01]  /*07e0*/  FADD R7, R7, R24 ;  /* 0x0000001807077221 */ /* 0x000fe20000000000 */
[----:B-----5:R-:W-:Y:S02]  /*07f0*/  HADD2.F32 R25, -RZ, R8.H0_H0 ;  /* 0x20000008ff197230 */ /* 0x020fe40000004100 */
[----:B--2---:R-:W-:-:S03]  /*0800*/  HADD2.F32 R8, -RZ, R9.H0_H0 ;  /* 0x20000009ff087230 */ /* 0x004fc60000004100 */
[----:B------:R-:W-:Y:S02]  /*0810*/  FADD R7, R25, R7 ;  /* 0x0000000719077221 */ /* 0x000fe40000000000 */
[----:B------:R-:W-:-:S04]  /*0820*/  FMUL R23, R8, R23 ;  /* 0x0000001708177220 */ /* 0x000fc80000400000 */
[----:B------:R-:W-:-:S05]  /*0830*/  @!P2 FFMA R22, R7, R23, R22 ;  /* 0x000000170716a223 */ /* 0x000fca0000000016 */
[----:B------:R-:W-:Y:S01]  /*0840*/  MOV R8, R22 ;  /* 0x0000001600087202 */ /* 0x000fe20000000f00 */
[----:B------:R-:W-:Y:S06]  /*0850*/  @!P1 BRA `(.L_x_2) ;  /* 0xfffffff800489947 */ /* 0x000fec000383ffff */
.L_x_1:
[----:B------:R-:W-:-:S04]  /*0860*/  IADD3 R0, -R5, R4, RZ ;  /* 0x0000000405007210 */ /* 0x000fc80007ffe1ff */
[----:B------:R-:W-:-:S13]  /*0870*/  ISETP.GT.AND P1, PT, R0, 0x40, PT ;  /* 0x000000400000780c */ /* 0x000fda0003f24270 */
[----:B------:R-:W-:Y:S05]  /*0880*/  @!P1 BRA `(.L_x_3) ;  /* 0x0000000000f49947 */ /* 0x000fea0003800000 */
[----:B------:R-:W1:Y:S01]  /*0890*/  LDC.64 R18, c[0x0][0x210] ;  /* 0x00008400ff127b82 */ /* 0x000e620000000a00 */
[----:B------:R-:W-:Y:S02]  /*08a0*/  IADD3 R9, R6, R5, RZ ;  /* 0x0000000506097210 */ /* 0x000fe40007ffe0ff */
[----:B------:R-:W-:Y:S02]  /*08b0*/  IADD3 R5, R5, 0x40, RZ ;  /* 0x0000004005057810 */ /* 0x000fe40007ffe0ff */
[----:B------:R-:W-:-:S03]  /*08c0*/  ISETP.GE.AND P0, PT, R9, R4, PT ;  /* 0x000000040900720c */ /* 0x000fc60003f06270 */
[----:B------:R-:W2:Y:S08]  /*08d0*/  LDC.64 R12, c[0x0][0x220] ;  /* 0x00008800ff0c7b82 */ /* 0x000eb00000000a00 */
[----:B------:R-:W3:Y:S01]  /*08e0*/  LDC.64 R10, c[0x0][0x218] ;  /* 0x00008600ff0a7b82 */ /* 0x000ee20000000a00 */
[----:B------:R-:W-:Y:S02]  /*08f0*/  IADD3 R25, R6, R5, RZ ;  /* 0x0000000506197210 */ /* 0x000fe40007ffe0ff */
[----:B------:R-:W-:-:S02]  /*0900*/  PRMT R24, RZ, 0x7610, R24 ;  /* 0x00007610ff187816 */ /* 0x000fc40000000018 */
[----:B------:R-:W-:-:S03]  /*0910*/  PRMT R23, RZ, 0x7610, R23 ;  /* 0x00007610ff177816 */ /* 0x000fc60000000017 */
[----:B------:R-:W4:Y:S01]  /*0920*/  LDC.64 R14, c[0x0][0x228] ;  /* 0x00008a00ff0e7b82 */ /* 0x000f220000000a00 */
[----:B------:R-:W-:Y:S01]  /*0930*/  ISETP.GE.AND P1, PT, R25, R4, PT ;  /* 0x000000041900720c */ /* 0x000fe20003f26270 */
[----:B-1----:R-:W-:-:S06]  /*0940*/  IMAD.WIDE R20, R27, 0x2, R18 ;  /* 0x000000021b147825 */ /* 0x002fcc00078e0212 */
[----:B------:R-:W1:Y:S01]  /*0950*/  LDC.64 R16, c[0x0][0x230] ;  /* 0x00008c00ff107b82 */ /* 0x000e620000000a00 */
[----:B------:R-:W-:Y:S01]  /*0960*/  IADD3 R7, R27, 0x40000, RZ ;  /* 0x000400001b077810 */ /* 0x000fe20007ffe0ff */
[----:B------:R2:W5:Y:S01]  /*0970*/  @!P0 LDG.E.EF.U16 R24, desc[UR6][R20.64] ;  /* 0x0000000614188981 */ /* 0x000562000c0e1500 */
[----:B------:R-:W-:Y:S02]  /*0980*/  PRMT R22, RZ, 0x7610, R22 ;  /* 0x00007610ff167816 */ /* 0x000fe40000000016 */
[----:B------:R-:W-:Y:S01]  /*0990*/  PRMT R26, RZ, 0x7610, R26 ;  /* 0x00007610ff1a7816 */ /* 0x000fe2000000001a */
[----:B------:R-:W-:Y:S01]  /*09a0*/  IMAD.WIDE R18, R7, 0x2, R18 ;  /* 0x0000000207127825 */ /* 0x000fe200078e0212 */
[----:B------:R-:W-:-:S03]  /*09b0*/  PRMT R0, RZ, 0x7610, R0 ;  /* 0x00007610ff007816 */ /* 0x000fc60000000000 */
[C---:B---3--:R-:W-:Y:S01]  /*09c0*/  IMAD.WIDE R28, R27.reuse, 0x2, R10 ;  /* 0x000000021b1c7825 */ /* 0x048fe200078e020a */
[----:B------:R3:W5:Y:S03]  /*09d0*/  @!P1 LDG.E.EF.U16 R26, desc[UR6][R18.64] ;  /* 0x00000006121a9981 */ /* 0x000766000c0e1500 */
[----:B--2---:R-:W-:Y:S01]  /*09e0*/  IMAD.WIDE R20, R27, 0x2, R12 ;  /* 0x000000021b147825 */ /* 0x004fe200078e020c */
[----:B------:R-:W2:Y:S04]  /*09f0*/  @!P0 LDG.E.EF.U16 R23, desc[UR6][R28.64] ;  /* 0x000000061c178981 */ /* 0x000ea8000c0e1500 */
[----:B------:R4:W2:Y:S01]  /*0a00*/  @!P0 LDG.E.EF.U16 R22, desc[UR6][R20.64] ;  /* 0x0000000614168981 */ /* 0x0008a2000c0e1500 */
[----:B---3--:R-:W-:Y:S01]  /*0a10*/  HFMA2.MMA R18, -RZ, RZ, 0, 0 ;  /* 0x00000000ff127435 */ /* 0x008fe200000001ff */
[----:B------:R-:W-:-:S04]  /*0a20*/  IMAD.WIDE R10, R7, 0x2, R10 ;  /* 0x00000002070a7825 */ /* 0x000fc800078e020a */
[----:B----4-:R-:W-:Y:S01]  /*0a30*/  IMAD.WIDE R20, R27, 0x2, R14 ;  /* 0x000000021b147825 */ /* 0x010fe200078e020e */
[----:B------:R-:W-:-:S03]  /*0a40*/  PRMT R27, RZ, 0x7610, R27 ;  /* 0x00007610ff1b7816 */ /* 0x000fc6000000001b */
[----:B-1----:R-:W-:Y:S01]  /*0a50*/  IMAD.WIDE R28, R9, 0x4, R16 ;  /* 0x00000004091c7825 */ /* 0x002fe200078e0210 */
[----:B------:R1:W3:Y:S01]  /*0a60*/  @!P0 LDG.E.EF.U16 R0, desc[UR6][R20.64] ;  /* 0x0000000614008981 */ /* 0x0002e2000c0e1500 */
[----:B------:R-:W-:Y:S02]  /*0a70*/  PRMT R9, RZ, 0x7610, R9 ;  /* 0x00007610ff097816 */ /* 0x000fe40000000009 */
[----:B------:R-:W-:Y:S01]  /*0a80*/  PRMT R19, RZ, 0x7610, R19 ;  /* 0x00007610ff137816 */ /* 0x000fe20000000013 */
[----:B------:R-:W4:Y:S01]  /*0a90*/  @!P0 LDG.E.EL R18, desc[UR6][R28.64] ;  /* 0x000000061c128981 */ /* 0x000f22000c2e1900 */
[----:B------:R-:W-:-:S03]  /*0aa0*/  IMAD.WIDE R12, R7, 0x2, R12 ;  /* 0x00000002070c7825 */ /* 0x000fc600078e020c */
[----:B------:R5:W4:Y:S01]  /*0ab0*/  @!P1 LDG.E.EF.U16 R27, desc[UR6][R10.64] ;  /* 0x000000060a1b9981 */ /* 0x000b22000c0e1500 */
[----:B------:R-:W-:Y:S01]  /*0ac0*/  IMAD.WIDE R14, R7, 0x2, R14 ;  /* 0x00000002070e7825 */ /* 0x000fe200078e020e */
[----:B-1----:R-:W-:Y:S02]  /*0ad0*/  MOV R20, RZ ;  /* 0x000000ff00147202 */ /* 0x002fe40000000f00 */
[----:B------:R-:W4:Y:S01]  /*0ae0*/  @!P1 LDG.E.EF.U16 R9, desc[UR6][R12.64] ;  /* 0x000000060c099981 */ /* 0x000f22000c0e1500 */
[----:B------:R-:W-:-:S03]  /*0af0*/  IMAD.WIDE R16, R25, 0x4, R16 ;  /* 0x0000000419107825 */ /* 0x000fc600078e0210 */
[----:B------:R-:W4:Y:S04]  /*0b00*/  @!P1 LDG.E.EF.U16 R19, desc[UR6][R14.64] ;  /* 0x000000060e139981 */ /* 0x000f28000c0e1500 */
[----:B------:R-:W4:Y:S01]  /*0b10*/  @!P1 LDG.E.EL R20, desc[UR6][R16.64] ;  /* 0x0000000610149981 */ /* 0x000f22000c2e1900 */
[----:B------:R-:W-:Y:S01]  /*0b20*/  IADD3 R5, R5, 0x40, RZ ;  /* 0x0000004005057810 */ /* 0x000fe20007ffe0ff */
[----:B-----5:R-:W-:Y:S02]  /*0b30*/  HADD2.F32 R10, -RZ, R24.H0_H0 ;  /* 0x20000018ff0a7230 */ /* 0x020fe40000004100 */
[----:B--2---:R-:W-:Y:S02]  /*0b40*/  HADD2.F32 R23, -RZ, R23.H0_H0 ;  /* 0x20000017ff177230 */ /* 0x004fe40000004100 */
[----:B------:R-:W-:-:S03]  /*0b50*/  HADD2.F32 R11, -RZ, R22.H0_H0 ;  /* 0x20000016ff0b7230 */ /* 0x000fc60000004100 */
[----:B------:R-:W-:-:S04]  /*0b60*/  FADD R10, R10, R23 ;  /* 0x000000170a0a7221 */ /* 0x000fc80000000000 */
[----:B------:R-:W-:Y:S01]  /*0b70*/  FADD R11, R11, R10 ;  /* 0x0000000a0b0b7221 */ /* 0x000fe20000000000 */
[----:B---3--:R-:W-:Y:S02]  /*0b80*/  HADD2.F32 R21, -RZ, R0.H0_H0 ;  /* 0x20000000ff157230 */ /* 0x008fe40000004100 */
[----:B------:R-:W-:-:S03]  /*0b90*/  HADD2.F32 R0, -RZ, R26.H0_H0 ;  /* 0x2000001aff007230 */ /* 0x000fc60000004100 */
[----:B----4-:R-:W-:Y:S01]  /*0ba0*/  FMUL R18, R21, R18 ;  /* 0x0000001215127220 */ /* 0x010fe20000400000 */
[----:B------:R-:W-:-:S03]  /*0bb0*/  HADD2.F32 R27, -RZ, R27.H0_H0 ;  /* 0x2000001bff1b7230 */ /* 0x000fc60000004100 */
[----:B------:R-:W-:Y:S01]  /*0bc0*/  FFMA R11, R11, R18, R8 ;  /* 0x000000120b0b7223 */ /* 0x000fe20000000008 */
[----:B------:R-:W-:Y:S02]  /*0bd0*/  HADD2.F32 R9, -RZ, R9.H0_H0 ;  /* 0x20000009ff097230 */ /* 0x000fe40000004100 */
[----:B------:R-:W-:Y:S01]  /*0be0*/  FADD R0, R0, R27 ;  /* 0x0000001b00007221 */ /* 0x000fe20000000000 */
[----:B------:R-:W-:Y:S01]  /*0bf0*/  HADD2.F32 R19, -RZ, R19.H0_H0 ;  /* 0x20000013ff137230 */ /* 0x000fe20000004100 */
[----:B------:R-:W-:Y:S02]  /*0c00*/  FSEL R8, R11, R8, !P0 ;  /* 0x000000080b087208 */ /* 0x000fe40004000000 */
[----:B------:R-:W-:Y:S02]  /*0c10*/  FADD R9, R9, R0 ;  /* 0x0000000009097221 */ /* 0x000fe40000000000 */
[----:B------:R-:W-:Y:S01]  /*0c20*/  FMUL R20, R19, R20 ;  /* 0x0000001413147220 */ /* 0x000fe20000400000 */
[----:B------:R-:W-:-:S02]  /*0c30*/  PLOP3.LUT P0, PT, PT, PT, PT, 0x8, 0x0 ;  /* 0x000000000000781c */ /* 0x000fc40003f0e170 */
[----:B------:R-:W-:Y:S01]  /*0c40*/  IADD3 R27, R7, 0x40000, RZ ;  /* 0x00040000071b7810 */ /* 0x000fe20007ffe0ff */
[----:B------:R-:W-:-:S10]  /*0c50*/  @!P1 FFMA R8, R9, R20, R8 ;  /* 0x0000001409089223 */ /* 0x000fd40000000008 */
.L_x_3:
[----:B------:R-:W-:-:S13]  /*0c60*/  ISETP.LT.OR P0, PT, R5, R4, P0 ;  /* 0x000000040500720c */ /* 0x000fda0000701670 */
[----:B------:R-:W-:Y:S05]  /*0c70*/  @!P0 BRA `(.L_x_0) ;  /* 0x0000000000788947 */ /* 0x000fea0003800000 */
[----:B------:R-:W1:Y:S01]  /*0c80*/  LDC.64 R18, c[0x0][0x210] ;  /* 0x00008400ff127b82 */ /* 0x000e620000000a00 */
[----:B------:R-:W-:Y:S02]  /*0c90*/  IADD3 R21, R6, R5, RZ ;  /* 0x0000000506157210 */ /* 0x000fe40007ffe0ff */
[----:B------:R-:W-:Y:S02]  /*0ca0*/  PRMT R0, RZ, 0x7610, R0 ;  /* 0x00007610ff007816 */ /* 0x000fe40000000000 */
[----:B------:R-:W-:-:S03]  /*0cb0*/  ISETP.GE.AND P0, PT, R21, R4, PT ;  /* 0x000000041500720c */ /* 0x000fc60003f06270 */
[----:B------:R-:W2:Y:S08]  /*0cc0*/  LDC.64 R16, c[0x0][0x218] ;  /* 0x00008600ff107b82 */ /* 0x000eb00000000a00 */
[----:B------:R-:W3:Y:S08]  /*0cd0*/  LDC.64 R14, c[0x0][0x228] ;  /* 0x00008a00ff0e7b82 */ /* 0x000ef00000000a00 */
[----:B------:R-:W4:Y:S08]  /*0ce0*/  LDC.64 R12, c[0x0][0x220] ;  /* 0x00008800ff0c7b82 */ /* 0x000f300000000a00 */
[----:B------:R-:W5:Y:S01]  /*0cf0*/  LDC.64 R10, c[0x0][0x230] ;  /* 0x00008c00ff0a7b82 */ /* 0x000f620000000a00 */
[----:B------:R-:W-:Y:S01]  /*0d00*/  PRMT R7, RZ, 0x7610, R7 ;  /* 0x00007610ff077816 */ /* 0x000fe20000000007 */
[----:B-1----:R-:W-:Y:S01]  /*0d10*/  IMAD.WIDE R4, R27, 0x2, R18 ;  /* 0x000000021b047825 */ /* 0x002fe200078e0212 */
[----:B------:R-:W-:-:S03]  /*0d20*/  PRMT R18, RZ, 0x7610, R18 ;  /* 0x00007610ff127816 */ /* 0x000fc60000000012 */
[C---:B--2---:R-:W-:Y:S01]  /*0d30*/  IMAD.WIDE R16, R27.reuse, 0x2, R16 ;  /* 0x000000021b107825 */ /* 0x044fe200078e0210 */
[----:B------:R-:W-:Y:S01]  /*0d40*/  PRMT R9, RZ, 0x7610, R9 ;  /* 0x00007610ff097816 */ /* 0x000fe20000000009 */
[----:B------:R-:W-:Y:S01]  /*0d50*/  HFMA2.MMA R19, -RZ, RZ, 0, 0 ;  /* 0x00000000ff137435 */ /* 0x000fe200000001ff */
[----:B------:R-:W2:Y:S01]  /*0d60*/  @!P0 LDG.E.EF.U16 R0, desc[UR6][R4.64] ;  /* 0x0000000604008981 */ /* 0x000ea2000c0e1500 */
[----:B---3--:R-:W-:-:S03]  /*0d70*/  IMAD.WIDE R14, R27, 0x2, R14 ;  /* 0x000000021b0e7825 */ /* 0x008fc600078e020e */
[----:B------:R-:W3:Y:S01]  /*0d80*/  @!P0 LDG.E.EF.U16 R7, desc[UR6][R16.64] ;  /* 0x0000000610078981 */ /* 0x000ee2000c0e1500 */
[----:B----4-:R-:W-:-:S03]  /*0d90*/  IMAD.WIDE R12, R27, 0x2, R12 ;  /* 0x000000021b0c7825 */ /* 0x010fc600078e020c */
[----:B------:R-:W4:Y:S04]  /*0da0*/  @!P0 LDG.E.EF.U16 R18, desc[UR6][R14.64] ;  /* 0x000000060e128981 */ /* 0x000f28000c0e1500 */
[----:B------:R-:W4:Y:S01]  /*0db0*/  @!P0 LDG.E.EF.U16 R9, desc[UR6][R12.64] ;  /* 0x000000060c098981 */ /* 0x000f22000c0e1500 */
[----:B-----5:R-:W-:-:S05]  /*0dc0*/  IMAD.WIDE R10, R21, 0x4, R10 ;  /* 0x00000004150a7825 */ /* 0x020fca00078e020a */
[----:B------:R-:W5:Y:S01]  /*0dd0*/  @!P0 LDG.E.EL R19, desc[UR6][R10.64] ;  /* 0x000000060a138981 */ /* 0x000f62000c2e1900 */
[----:B--2---:R-:W-:Y:S02]  /*0de0*/  HADD2.F32 R0, -RZ, R0.H0_H0 ;  /* 0x20000000ff007230 */ /* 0x004fe40000004100 */
[----:B---3--:R-:W-:Y:S02]  /*0df0*/  HADD2.F32 R7, -RZ, R7.H0_H0 ;  /* 0x20000007ff077230 */ /* 0x008fe40000004100 */
[----:B----4-:R-:W-:-:S03]  /*0e00*/  HADD2.F32 R4, -RZ, R18.H0_H0 ;  /* 0x20000012ff047230 */ /* 0x010fc60000004100 */
[----:B------:R-:W-:Y:S01]  /*0e10*/  FADD R0, R0, R7 ;  /* 0x0000000700007221 */ /* 0x000fe20000000000 */
[----:B------:R-:W-:-:S05]  /*0e20*/  HADD2.F32 R5, -RZ, R9.H0_H0 ;  /* 0x20000009ff057230 */ /* 0x000fca0000004100 */
[----:B------:R-:W-:Y:S01]  /*0e30*/  FADD R5, R0, R5 ;  /* 0x0000000500057221 */ /* 0x000fe20000000000 */
[----:B-----5:R-:W-:-:S04]  /*0e40*/  FMUL R4, R4, R19 ;  /* 0x0000001304047220 */ /* 0x020fc80000400000 */
[----:B------:R-:W-:-:S07]  /*0e50*/  @!P0 FFMA R8, R5, R4, R8 ;  /* 0x0000000405088223 */ /* 0x000fce0000000008 */
.L_x_0:
[----:B------:R-:W1:Y:S01]  /*0e60*/  SHFL.BFLY PT, R5, R8, 0x10, 0x1f ;  /* 0x0e001f0008057f89 */ /* 0x000e6200000e0000 */
[----:B------:R-:W3:Y:S01]  /*0e70*/  S2UR UR5, SR_CgaCtaId ;  /* 0x00000000000579c3 */ /* 0x000ee20000008800 */
[C---:B------:R-:W-:Y:S01]  /*0e80*/  LOP3.LUT P0, RZ, R2.reuse, 0x1f, RZ, 0xc0, !PT ;  /* 0x0000001f02ff7812 */ /* 0x040fe2000780c0ff */
[----:B------:R-:W-:Y:S01]  /*0e90*/  UMOV UR4, 0x400 ;  /* 0x0000040000047882 */ /* 0x000fe20000000000 */
[----:B------:R-:W-:Y:S01]  /*0ea0*/  ISETP.GE.AND P1, PT, R2, 0x2, PT ;  /* 0x000000020200780c */ /* 0x000fe20003f26270 */
[----:B-1----:R-:W-:Y:S01]  /*0eb0*/  FADD R5, R5, R8 ;  /* 0x0000000805057221 */ /* 0x002fe20000000000 */
[----:B---3--:R-:W-:-:S04]  /*0ec0*/  UPRMT UR4, UR5, 0x654, UR4 ;  /* 0x0000065405047896 */ /* 0x008fc80008000004 */
[----:B------:R-:W1:Y:S02]  /*0ed0*/  SHFL.BFLY PT, R0, R5, 0x8, 0x1f ;  /* 0x0d001f0005007f89 */ /* 0x000e6400000e0000 */
[----:B-1----:R-:W-:Y:S01]  /*0ee0*/  FADD R0, R5, R0 ;  /* 0x0000000005007221 */ /* 0x002fe20000000000 */
[----:B------:R-:W-:-:S04]  /*0ef0*/  SHF.R.U32.HI R5, RZ, 0x3, R2 ;  /* 0x00000003ff057819 */ /* 0x000fc80000011602 */
[----:B------:R-:W1:Y:S01]  /*0f00*/  SHFL.BFLY PT, R7, R0, 0x4, 0x1f ;  /* 0x0c801f0000077f89 */ /* 0x000e6200000e0000 */
[----:B------:R-:W-:Y:S01]  /*0f10*/  LOP3.LUT R5, R5, 0x4, RZ, 0xc0, !PT ;  /* 0x0000000405057812 */ /* 0x000fe200078ec0ff */
[----:B-1----:R-:W-:Y:S01]  /*0f20*/  FADD R7, R0, R7 ;  /* 0x0000000700077221 */ /* 0x002fe20000000000 */
[----:B------:R-:W-:-:S04]  /*0f30*/  LEA R0, R2, UR4, 0x2 ;  /* 0x0000000402007c11 */ /* 0x000fc8000f8e10ff */
[----:B------:R-:W1:Y:S02]  /*0f40*/  SHFL.BFLY PT, R4, R7, 0x2, 0x1f ;  /* 0x0c401f0007047f89 */ /* 0x000e6400000e0000 */
[----:B-1----:R-:W-:-:S05]  /*0f50*/  FADD R4, R7, R4 ;  /* 0x0000000407047221 */ /* 0x002fca0000000000 */
[----:B------:R-:W1:Y:S02]  /*0f60*/  SHFL.BFLY PT, R9, R4, 0x1, 0x1f ;  /* 0x0c201f0004097f89 */ /* 0x000e6400000e0000 */
[----:B-1----:R-:W-:Y:S01]  /*0f70*/  FADD R10, R4, R9 ;  /* 0x00000009040a7221 */ /* 0x002fe20000000000 */
[----:B------:R-:W-:-:S04]  /*0f80*/  LOP3.LUT R4, R2, 0x1, RZ, 0xc0, !PT ;  /* 0x0000000102047812 */ /* 0x000fc800078ec0ff */
[----:B------:R-:W-:Y:S01]  /*0f90*/  @!P0 STS [R5+UR4], R10 ;  /* 0x0000000a05008988 */ /* 0x000fe20008000804 */
[----:B------:R-:W-:Y:S01]  /*0fa0*/  BAR.SYNC.DEFER_BLOCKING 0x0 ;  /* 0x0000000000007b1d */ /* 0x000fe20000010000 */
[----:B------:R-:W-:-:S04]  /*0fb0*/  ISETP.NE.U32.AND P0, PT, R4, 0x1, PT ;  /* 0x000000010400780c */ /* 0x000fc80003f05070 */
[----:B------:R-:W-:Y:S01]  /*0fc0*/  ISETP.LT.AND P0, PT, R2, 0x2, P0 ;  /* 0x000000020200780c */ /* 0x000fe20000701270 */
[----:B------:R-:W1:Y:S01]  /*0fd0*/  @!P1 LDS R8, [R0] ;  /* 0x0000000000089984 */ /* 0x000e620000000800 */
[----:B------:R-:W-:-:S03]  /*0fe0*/  ISETP.NE.AND P1, PT, R6, RZ, PT ;  /* 0x000000ff0600720c */ /* 0x000fc60003f25270 */
[----:B-1----:R-:W1:Y:S02]  /*0ff0*/  SHFL.BFLY PT, R7, R8, 0x1, 0x1f ;  /* 0x0c201f0008077f89 */ /* 0x002e6400000e0000 */
[----:B-1----:R-:W-:-:S06]  /*1000*/  FADD R7, R8, R7 ;  /* 0x0000000708077221 */ /* 0x002fcc0000000000 */
[----:B------:R1:W-:Y:S01]  /*1010*/  @P0 STS [R0], R7 ;  /* 0x0000000700000388 */ /* 0x0003e20000000800 */
[----:B------:R-:W-:Y:S06]  /*1020*/  BAR.SYNC.DEFER_BLOCKING 0x0 ;  /* 0x0000000000007b1d */ /* 0x000fec0000010000 */
[----:B-1----:R-:W-:Y:S05]  /*1030*/  @P1 EXIT ;  /* 0x000000000000194d */ /* 0x002fea0003800000 */
[----:B------:R-:W0:Y:S01]  /*1040*/  LDS R0, [UR4] ;  /* 0x00000004ff007984 */ /* 0x000e220008000800 */
[----:B------:R-:W1:Y:S02]  /*1050*/  LDC.64 R4, c[0x0][0x238] ;  /* 0x00008e00ff047b82 */ /* 0x000e640000000a00 */
[----:B-12---:R-:W-:Y:S01]  /*1060*/  IMAD.WIDE R2, R3, 0x2, R4 ;  /* 0x0000000203027825 */ /* 0x006fe200078e0204 */
[----:B0-----:R-:W-:-:S05]  /*1070*/  F2FP.F16.F32.PACK_AB R0, RZ, R0 ;  /* 0x00000000ff00723e */ /* 0x001fca00000000ff */
[----:B------:R-:W-:Y:S01]  /*1080*/  STG.E.U16 desc[UR6][R2.64], R0 ;  /* 0x0000000002007986 */ /* 0x000fe2000c101506 */
[----:B------:R-:W-:Y:S05]  /*1090*/  EXIT ;  /* 0x000000000000794d */ /* 0x000fea0003800000 */
.L_x_4:
[----:B------:R-:W-:-:S00]  /*10a0*/  BRA `(.L_x_4) ;  /* 0xfffffffc00fc7947 */ /* 0x000fc0000383ffff */
[----:B------:R-:W-:-:S00]  /*10b0*/  NOP ;  /* 0x0000000000007918 */ /* 0x000fc00000000000 */
        /* <DEDUP_REMOVED lines=12> */
.L_x_5:


//--------------------- .nv.shared.triton_red_fused__to_copy_add_mul_sum_11 --------------------------
	.section	.nv.shared.triton_red_fused__to_copy_add_mul_sum_11,"aw",@nobits
	.sectionflags	@""
	.align	16
	.zero		1024


//--------------------- .nv.constant0.triton_red_fused__to_copy_add_mul_sum_11 --------------------------
	.section	.nv.constant0.triton_red_fused__to_copy_add_mul_sum_11,"a",@progbits
	.sectionflags	@""
	.align	4
.nv.constant0.triton_red_fused__to_copy_add_mul_sum_11:
	.zero		592
